//
// Generated by NVIDIA NVVM Compiler
//
// Compiler Build ID: CL-36424714
// Cuda compilation tools, release 13.0, V13.0.88
// Based on NVVM 20.0.0
//

.version 9.0
.target sm_100
.address_size 64

	// .globl	_Z9array_addPdS_S_i

.visible .entry _Z9array_addPdS_S_i(
	.param .u64 .ptr .align 1 _Z9array_addPdS_S_i_param_0,
	.param .u64 .ptr .align 1 _Z9array_addPdS_S_i_param_1,
	.param .u64 .ptr .align 1 _Z9array_addPdS_S_i_param_2,
	.param .u32 _Z9array_addPdS_S_i_param_3
)
{
	.reg .pred 	%p<6>;
	.reg .b32 	%r<28>;
	.reg .b64 	%rd<22>;
	.reg .b64 	%fd<19>;

	ld.param.u64 	%rd7, [_Z9array_addPdS_S_i_param_0];
	ld.param.u64 	%rd8, [_Z9array_addPdS_S_i_param_1];
	ld.param.u64 	%rd9, [_Z9array_addPdS_S_i_param_2];
	ld.param.u32 	%r13, [_Z9array_addPdS_S_i_param_3];
	cvta.to.global.u64 	%rd1, %rd9;
	cvta.to.global.u64 	%rd2, %rd8;
	cvta.to.global.u64 	%rd3, %rd7;
	mov.u32 	%r1, %tid.x;
	mov.u32 	%r14, %ctaid.x;
	mov.u32 	%r15, %ntid.x;
	mul.lo.s32 	%r2, %r14, %r15;
	add.s32 	%r26, %r2, %r1;
	setp.ge.s32 	%p1, %r26, %r13;
	@%p1 bra 	$L__BB0_7;
	mul.wide.s32 	%rd10, %r26, 8;
	add.s64 	%rd11, %rd3, %rd10;
	ld.global.f64 	%fd1, [%rd11];
	add.s64 	%rd12, %rd2, %rd10;
	ld.global.f64 	%fd2, [%rd12];
	add.f64 	%fd3, %fd1, %fd2;
	add.s64 	%rd13, %rd1, %rd10;
	st.global.f64 	[%rd13], %fd3;
	add.s32 	%r16, %r26, 32;
	max.s32 	%r17, %r13, %r16;
	not.b32 	%r18, %r2;
	add.s32 	%r19, %r17, %r18;
	sub.s32 	%r4, %r19, %r1;
	and.b32  	%r20, %r4, 96;
	setp.eq.s32 	%p2, %r20, 96;
	@%p2 bra 	$L__BB0_4;
	shr.u32 	%r21, %r4, 5;
	add.s32 	%r22, %r21, 1;
	and.b32  	%r23, %r22, 3;
	neg.s32 	%r24, %r23;
$L__BB0_3:
	.pragma "nounroll";
	mul.wide.s32 	%rd14, %r26, 8;
	add.s64 	%rd15, %rd1, %rd14;
	add.s64 	%rd16, %rd2, %rd14;
	add.s64 	%rd17, %rd3, %rd14;
	ld.global.f64 	%fd4, [%rd17];
	ld.global.f64 	%fd5, [%rd16];
	add.f64 	%fd6, %fd4, %fd5;
	st.global.f64 	[%rd15], %fd6;
	add.s32 	%r26, %r26, 32;
	add.s32 	%r24, %r24, 1;
	setp.ne.s32 	%p3, %r24, 0;
	@%p3 bra 	$L__BB0_3;
$L__BB0_4:
	setp.lt.u32 	%p4, %r4, 96;
	@%p4 bra 	$L__BB0_7;
	add.s64 	%rd4, %rd3, 512;
	add.s64 	%rd5, %rd2, 512;
	add.s64 	%rd6, %rd1, 512;
$L__BB0_6:
	mul.wide.s32 	%rd18, %r26, 8;
	add.s64 	%rd19, %rd4, %rd18;
	add.s64 	%rd20, %rd5, %rd18;
	add.s64 	%rd21, %rd6, %rd18;
	ld.global.f64 	%fd7, [%rd19+-512];
	ld.global.f64 	%fd8, [%rd20+-512];
	add.f64 	%fd9, %fd7, %fd8;
	st.global.f64 	[%rd21+-512], %fd9;
	ld.global.f64 	%fd10, [%rd19+-256];
	ld.global.f64 	%fd11, [%rd20+-256];
	add.f64 	%fd12, %fd10, %fd11;
	st.global.f64 	[%rd21+-256], %fd12;
	ld.global.f64 	%fd13, [%rd19];
	ld.global.f64 	%fd14, [%rd20];
	add.f64 	%fd15, %fd13, %fd14;
	st.global.f64 	[%rd21], %fd15;
	ld.global.f64 	%fd16, [%rd19+256];
	ld.global.f64 	%fd17, [%rd20+256];
	add.f64 	%fd18, %fd16, %fd17;
	st.global.f64 	[%rd21+256], %fd18;
	add.s32 	%r26, %r26, 128;
	setp.lt.s32 	%p5, %r26, %r13;
	@%p5 bra 	$L__BB0_6;
$L__BB0_7:
	ret;

}


// ===== COMPILED SASS (sm_100) =====

	.target	sm_100

	.elftype	@"ET_EXEC"


//--------------------- .note.nv.tkinfo           --------------------------
	.section	.note.nv.tkinfo,"",@"SHT_NOTE"
	.sectionflags	@"SHF_NOTE_NV_TKINFO"
	.tkinfo
        /*0018*/ 	.word	0x00000002
        /*0030*/ 	.string	""
        /*0030*/ 	.string	"ptxas"
        /*0030*/ 	.string	"Cuda compilation tools, release 13.0, V13.0.88"
        /*0030*/ 	.string	"Build cuda_13.0.r13.0/compiler.36424714_0"
        /*0030*/ 	.string	"-arch sm_100 -m 64 "



//--------------------- .note.nv.cuinfo           --------------------------
	.section	.note.nv.cuinfo,"",@"SHT_NOTE"
	.sectionflags	@"SHF_NOTE_NV_CUINFO"
        /*0018*/ 	.short	0x0002
        /*001a*/ 	.short	0x0064
        /*001c*/ 	.short	0x0082
	.zero		2


//--------------------- .nv.info                  --------------------------
	.section	.nv.info,"",@"SHT_CUDA_INFO"
	.align	4


	//----- nvinfo : EIATTR_REGCOUNT
	.align		4
        /*0000*/ 	.byte	0x04, 0x2f
        /*0002*/ 	.short	(.L_1 - .L_0)
	.align		4
.L_0:
        /*0004*/ 	.word	index@(_Z9array_addPdS_S_i)
        /*0008*/ 	.word	0x00000016


	//----- nvinfo : EIATTR_FRAME_SIZE
	.align		4
.L_1:
        /*000c*/ 	.byte	0x04, 0x11
        /*000e*/ 	.short	(.L_3 - .L_2)
	.align		4
.L_2:
        /*0010*/ 	.word	index@(_Z9array_addPdS_S_i)
        /*0014*/ 	.word	0x00000000


	//----- nvinfo : EIATTR_MIN_STACK_SIZE
	.align		4
.L_3:
        /*0018*/ 	.byte	0x04, 0x12
        /*001a*/ 	.short	(.L_5 - .L_4)
	.align		4
.L_4:
        /*001c*/ 	.word	index@(_Z9array_addPdS_S_i)
        /*0020*/ 	.word	0x00000000
.L_5:


//--------------------- .nv.compat                --------------------------
	.section	.nv.compat,"",@"SHT_CUDA_COMPAT_INFO"
	.align	4
        /*0000*/ 	.byte	0x02, 0x09, 0x00, 0x00, 0x02, 0x02, 0x01, 0x00, 0x02, 0x05, 0x05, 0x00, 0x03, 0x07, 0x01, 0x01
        /*0010*/ 	.byte	0x02, 0x03, 0x00, 0x00, 0x02, 0x06, 0x01, 0x00, 0x04, 0x0b, 0x08, 0x00, 0x01, 0x00, 0x00, 0x00
        /*0020*/ 	.byte	0x00, 0x00, 0x00, 0x00


//--------------------- .nv.info._Z9array_addPdS_S_i --------------------------
	.section	.nv.info._Z9array_addPdS_S_i,"",@"SHT_CUDA_INFO"
	.sectionflags	@""
	.align	4


	//----- nvinfo : EIATTR_CUDA_API_VERSION
	.align		4
        /*0000*/ 	.byte	0x04, 0x37
        /*0002*/ 	.short	(.L_7 - .L_6)
.L_6:
        /*0004*/ 	.word	0x00000082


	//----- nvinfo : EIATTR_KPARAM_INFO
	.align		4
.L_7:
        /*0008*/ 	.byte	0x04, 0x17
        /*000a*/ 	.short	(.L_9 - .L_8)
.L_8:
        /*000c*/ 	.word	0x00000000
        /*0010*/ 	.short	0x0003
        /*0012*/ 	.short	0x0018
        /*0014*/ 	.byte	0x00, 0xf0, 0x11, 0x00


	//----- nvinfo : EIATTR_KPARAM_INFO
	.align		4
.L_9:
        /*0018*/ 	.byte	0x04, 0x17
        /*001a*/ 	.short	(.L_11 - .L_10)
.L_10:
        /*001c*/ 	.word	0x00000000
        /*0020*/ 	.short	0x0002
        /*0022*/ 	.short	0x0010
        /*0024*/ 	.byte	0x00, 0xf5, 0x21, 0x00


	//----- nvinfo : EIATTR_KPARAM_INFO
	.align		4
.L_11:
        /*0028*/ 	.byte	0x04, 0x17
        /*002a*/ 	.short	(.L_13 - .L_12)
.L_12:
        /*002c*/ 	.word	0x00000000
        /*0030*/ 	.short	0x0001
        /*0032*/ 	.short	0x0008
        /*0034*/ 	.byte	0x00, 0xf5, 0x21, 0x00


	//----- nvinfo : EIATTR_KPARAM_INFO
	.align		4
.L_13:
        /*0038*/ 	.byte	0x04, 0x17
        /*003a*/ 	.short	(.L_15 - .L_14)
.L_14:
        /*003c*/ 	.word	0x00000000
        /*0040*/ 	.short	0x0000
        /*0042*/ 	.short	0x0000
        /*0044*/ 	.byte	0x00, 0xf5, 0x21, 0x00


	//----- nvinfo : EIATTR_SPARSE_MMA_MASK
	.align		4
.L_15:
        /*0048*/ 	.byte	0x03, 0x50
        /*004a*/ 	.short	0x0000


	//----- nvinfo : EIATTR_MAXREG_COUNT
	.align		4
        /*004c*/ 	.byte	0x03, 0x1b
        /*004e*/ 	.short	0x00ff


	//----- nvinfo : EIATTR_MERCURY_ISA_VERSION
	.align		4
        /*0050*/ 	.byte	0x03, 0x5f
        /*0052*/ 	.short	0x0101


	//----- nvinfo : EIATTR_VRC_CTA_INIT_COUNT
	.align		4
        /*0054*/ 	.byte	0x02, 0x4a
	.zero		1
	.zero		1


	//----- nvinfo : EIATTR_EXIT_INSTR_OFFSETS
	.align		4
        /*0058*/ 	.byte	0x04, 0x1c
        /*005a*/ 	.short	(.L_17 - .L_16)


	//   ....[0]....
.L_16:
        /*005c*/ 	.word	0x00000080


	//   ....[1]....
        /*0060*/ 	.word	0x000002b0


	//   ....[2]....
        /*0064*/ 	.word	0x00000500


	//----- nvinfo : EIATTR_CRS_STACK_SIZE
	.align		4
.L_17:
        /*0068*/ 	.byte	0x04, 0x1e
        /*006a*/ 	.short	(.L_19 - .L_18)
.L_18:
        /*006c*/ 	.word	0x00000000


	//----- nvinfo : EIATTR_CBANK_PARAM_SIZE
	.align		4
.L_19:
        /*0070*/ 	.byte	0x03, 0x19
        /*0072*/ 	.short	0x001c


	//----- nvinfo : EIATTR_PARAM_CBANK
	.align		4
        /*0074*/ 	.byte	0x04, 0x0a
        /*0076*/ 	.short	(.L_21 - .L_20)
	.align		4
.L_20:
        /*0078*/ 	.word	index@(.nv.constant0._Z9array_addPdS_S_i)
        /*007c*/ 	.short	0x0380
        /*007e*/ 	.short	0x001c


	//----- nvinfo : EIATTR_SW_WAR
	.align		4
.L_21:
        /*0080*/ 	.byte	0x04, 0x36
        /*0082*/ 	.short	(.L_23 - .L_22)
.L_22:
        /*0084*/ 	.word	0x00000008
.L_23:


//--------------------- .nv.callgraph             --------------------------
	.section	.nv.callgraph,"",@"SHT_CUDA_CALLGRAPH"
	.align	4
	.sectionentsize	8
	.align		4
        /*0000*/ 	.word	0x00000000
	.align		4
        /*0004*/ 	.word	0xffffffff
	.align		4
        /*0008*/ 	.word	0x00000000
	.align		4
        /*000c*/ 	.word	0xfffffffe
	.align		4
        /*0010*/ 	.word	0x00000000
	.align		4
        /*0014*/ 	.word	0xfffffffd
	.align		4
        /*0018*/ 	.word	0x00000000
	.align		4
        /*001c*/ 	.word	0xfffffffc


//--------------------- .text._Z9array_addPdS_S_i --------------------------
	.section	.text._Z9array_addPdS_S_i,"ax",@progbits
	.align	128
        .global         _Z9array_addPdS_S_i
        .type           _Z9array_addPdS_S_i,@function
        .size           _Z9array_addPdS_S_i,(.L_x_5 - _Z9array_addPdS_S_i)
        .other          _Z9array_addPdS_S_i,@"STO_CUDA_ENTRY STV_DEFAULT"
_Z9array_addPdS_S_i:
.text._Z9array_addPdS_S_i:
[----:B------:R-:W-:Y:S01]  /*0000*/  LDC R1, c[0x0][0x37c] ;  /* 0x0000df00ff017b82 */ /* 0x000fe20000000800 */
[----:B------:R-:W0:Y:S07]  /*0010*/  S2R R15, SR_TID.X ;  /* 0x00000000000f7919 */ /* 0x000e2e0000002100 */
[----:B------:R-:W1:Y:S01]  /*0020*/  S2UR UR4, SR_CTAID.X ;  /* 0x00000000000479c3 */ /* 0x000e620000002500 */
[----:B------:R-:W1:Y:S07]  /*0030*/  LDCU UR5, c[0x0][0x360] ;  /* 0x00006c00ff0577ac */ /* 0x000e6e0008000800 */
[----:B------:R-:W2:Y:S01]  /*0040*/  LDC R0, c[0x0][0x398] ;  /* 0x0000e600ff007b82 */ /* 0x000ea20000000800 */
[----:B-1----:R-:W-:-:S06]  /*0050*/  UIMAD UR4, UR4, UR5, URZ ;  /* 0x00000005040472a4 */ /* 0x002fcc000f8e02ff */
[----:B0-----:R-:W-:-:S05]  /*0060*/  VIADD R3, R15, UR4 ;  /* 0x000000040f037c36 */ /* 0x001fca0008000000 */
[----:B--2---:R-:W-:-:S13]  /*0070*/  ISETP.GE.AND P0, PT, R3, R0, PT ;  /* 0x000000000300720c */ /* 0x004fda0003f06270 */
[----:B------:R-:W-:Y:S05]  /*0080*/  @P0 EXIT ;  /* 0x000000000000094d */ /* 0x000fea0003800000 */
[----:B------:R-:W0:Y:S01]  /*0090*/  LDC.64 R4, c[0x0][0x380] ;  /* 0x0000e000ff047b82 */ /* 0x000e220000000a00 */
[----:B------:R-:W1:Y:S07]  /*00a0*/  LDCU.64 UR12, c[0x0][0x358] ;  /* 0x00006b00ff0c77ac */ /* 0x000e6e0008000a00 */
[----:B------:R-:W2:Y:S08]  /*00b0*/  LDC.64 R6, c[0x0][0x388] ;  /* 0x0000e200ff067b82 */ /* 0x000eb00000000a00 */
[----:B------:R-:W3:Y:S01]  /*00c0*/  LDC.64 R8, c[0x0][0x390] ;  /* 0x0000e400ff087b82 */ /* 0x000ee20000000a00 */
[----:B0-----:R-:W-:-:S06]  /*00d0*/  IMAD.WIDE R10, R3, 0x8, R4 ;  /* 0x00000008030a7825 */ /* 0x001fcc00078e0204 */
[----:B-1----:R-:W4:Y:S01]  /*00e0*/  LDG.E.64 R10, desc[UR12][R10.64] ;  /* 0x0000000c0a0a7981 */ /* 0x002f22000c1e1b00 */
[----:B--2---:R-:W-:-:S06]  /*00f0*/  IMAD.WIDE R12, R3, 0x8, R6 ;  /* 0x00000008030c7825 */ /* 0x004fcc00078e0206 */
[----:B------:R-:W4:Y:S01]  /*0100*/  LDG.E.64 R12, desc[UR12][R12.64] ;  /* 0x0000000c0c0c7981 */ /* 0x000f22000c1e1b00 */
[----:B------:R-:W-:Y:S01]  /*0110*/  ULOP3.LUT UR4, URZ, UR4, URZ, 0x33, !UPT ;  /* 0x00000004ff047292 */ /* 0x000fe2000f8e33ff */
[C---:B------:R-:W-:Y:S01]  /*0120*/  VIADDMNMX R2, R3.reuse, 0x20, R0, !PT ;  /* 0x0000002003027846 */ /* 0x040fe20007800100 */
[----:B---3--:R-:W-:-:S04]  /*0130*/  IMAD.WIDE R16, R3, 0x8, R8 ;  /* 0x0000000803107825 */ /* 0x008fc800078e0208 */
[----:B------:R-:W-:-:S04]  /*0140*/  IADD3 R18, PT, PT, -R15, UR4, R2 ;  /* 0x000000040f127c10 */ /* 0x000fc8000fffe102 */
[----:B------:R-:W-:-:S04]  /*0150*/  LOP3.LUT R2, R18, 0x60, RZ, 0xc0, !PT ;  /* 0x0000006012027812 */ /* 0x000fc800078ec0ff */
[----:B------:R-:W-:Y:S01]  /*0160*/  ISETP.NE.AND P1, PT, R2, 0x60, PT ;  /* 0x000000600200780c */ /* 0x000fe20003f25270 */
[----:B------:R-:W-:Y:S01]  /*0170*/  BSSY.RECONVERGENT B0, `(.L_x_0) ;  /* 0x0000013000007945 */ /* 0x000fe20003800200 */
[----:B------:R-:W-:Y:S01]  /*0180*/  ISETP.GE.U32.AND P0, PT, R18, 0x60, PT ;  /* 0x000000601200780c */ /* 0x000fe20003f06070 */
[----:B----4-:R-:W-:-:S07]  /*0190*/  DADD R14, R10, R12 ;  /* 0x000000000a0e7229 */ /* 0x010fce000000000c */
[----:B------:R0:W-:Y:S03]  /*01a0*/  STG.E.64 desc[UR12][R16.64], R14 ;  /* 0x0000000e10007986 */ /* 0x0001e6000c101b0c */
[----:B------:R-:W-:Y:S05]  /*01b0*/  @!P1 BRA `(.L_x_1) ;  /* 0x0000000000389947 */ /* 0x000fea0003800000 */
[----:B------:R-:W-:-:S04]  /*01c0*/  LEA.HI R2, R18, 0x1, RZ, 0x1b ;  /* 0x0000000112027811 */ /* 0x000fc800078fd8ff */
[----:B------:R-:W-:-:S04]  /*01d0*/  LOP3.LUT R2, R2, 0x3, RZ, 0xc0, !PT ;  /* 0x0000000302027812 */ /* 0x000fc800078ec0ff */
[----:B------:R-:W-:-:S07]  /*01e0*/  IADD3 R2, PT, PT, -R2, RZ, RZ ;  /* 0x000000ff02027210 */ /* 0x000fce0007ffe1ff */
.L_x_2:
[----:B------:R-:W-:-:S04]  /*01f0*/  IMAD.WIDE R12, R3, 0x8, R6 ;  /* 0x00000008030c7825 */ /* 0x000fc800078e0206 */
[C---:B0-----:R-:W-:Y:S02]  /*0200*/  IMAD.WIDE R14, R3.reuse, 0x8, R4 ;  /* 0x00000008030e7825 */ /* 0x041fe400078e0204 */
[----:B------:R-:W2:Y:S04]  /*0210*/  LDG.E.64 R12, desc[UR12][R12.64] ;  /* 0x0000000c0c0c7981 */ /* 0x000ea8000c1e1b00 */
[----:B------:R-:W2:Y:S01]  /*0220*/  LDG.E.64 R14, desc[UR12][R14.64] ;  /* 0x0000000c0e0e7981 */ /* 0x000ea2000c1e1b00 */
[C---:B-1----:R-:W-:Y:S01]  /*0230*/  IMAD.WIDE R10, R3.reuse, 0x8, R8 ;  /* 0x00000008030a7825 */ /* 0x042fe200078e0208 */
[----:B------:R-:W-:-:S03]  /*0240*/  IADD3 R3, PT, PT, R3, 0x20, RZ ;  /* 0x0000002003037810 */ /* 0x000fc60007ffe0ff */
[----:B------:R-:W-:-:S05]  /*0250*/  VIADD R2, R2, 0x1 ;  /* 0x0000000102027836 */ /* 0x000fca0000000000 */
[----:B------:R-:W-:Y:S01]  /*0260*/  ISETP.NE.AND P1, PT, R2, RZ, PT ;  /* 0x000000ff0200720c */ /* 0x000fe20003f25270 */
[----:B--2---:R-:W-:-:S07]  /*0270*/  DADD R16, R14, R12 ;  /* 0x000000000e107229 */ /* 0x004fce000000000c */
[----:B------:R1:W-:Y:S05]  /*0280*/  STG.E.64 desc[UR12][R10.64], R16 ;  /* 0x000000100a007986 */ /* 0x0003ea000c101b0c */
[----:B------:R-:W-:Y:S05]  /*0290*/  @P1 BRA `(.L_x_2) ;  /* 0xfffffffc00d41947 */ /* 0x000fea000383ffff */
.L_x_1:
[----:B------:R-:W-:Y:S05]  /*02a0*/  BSYNC.RECONVERGENT B0 ;  /* 0x0000000000007941 */ /* 0x000fea0003800200 */
.L_x_0:
[----:B------:R-:W-:Y:S05]  /*02b0*/  @!P0 EXIT ;  /* 0x000000000000894d */ /* 0x000fea0003800000 */
[----:B------:R-:W2:Y:S01]  /*02c0*/  LDCU.128 UR4, c[0x0][0x380] ;  /* 0x00007000ff0477ac */ /* 0x000ea20008000c00 */
[----:B------:R-:W3:Y:S01]  /*02d0*/  LDCU.64 UR10, c[0x0][0x390] ;  /* 0x00007200ff0a77ac */ /* 0x000ee20008000a00 */
[----:B--2---:R-:W-:Y:S02]  /*02e0*/  UIADD3 UR8, UP0, UPT, UR4, 0x200, URZ ;  /* 0x0000020004087890 */ /* 0x004fe4000ff1e0ff */
[----:B------:R-:W-:Y:S02]  /*02f0*/  UIADD3 UR6, UP1, UPT, UR6, 0x200, URZ ;  /* 0x0000020006067890 */ /* 0x000fe4000ff3e0ff */
[----:B---3--:R-:W-:Y:S02]  /*0300*/  UIADD3 UR4, UP2, UPT, UR10, 0x200, URZ ;  /* 0x000002000a047890 */ /* 0x008fe4000ff5e0ff */
[----:B------:R-:W-:Y:S02]  /*0310*/  UIADD3.X UR9, UPT, UPT, URZ, UR5, URZ, UP0, !UPT ;  /* 0x00000005ff097290 */ /* 0x000fe400087fe4ff */
[----:B------:R-:W-:-:S02]  /*0320*/  UIADD3.X UR7, UPT, UPT, URZ, UR7, URZ, UP1, !UPT ;  /* 0x00000007ff077290 */ /* 0x000fc40008ffe4ff */
[----:B------:R-:W-:-:S12]  /*0330*/  UIADD3.X UR5, UPT, UPT, URZ, UR11, URZ, UP2, !UPT ;  /* 0x0000000bff057290 */ /* 0x000fd800097fe4ff */
.L_x_3:
[----:B------:R-:W-:Y:S01]  /*0340*/  MOV R9, UR9 ;  /* 0x0000000900097c02 */ /* 0x000fe20008000f00 */
[----:B------:R-:W-:Y:S01]  /*0350*/  IMAD.U32 R8, RZ, RZ, UR8 ;  /* 0x00000008ff087e24 */ /* 0x000fe2000f8e00ff */
[----:B------:R-:W-:Y:S01]  /*0360*/  MOV R5, UR7 ;  /* 0x0000000700057c02 */ /* 0x000fe20008000f00 */
[----:B------:R-:W-:Y:S02]  /*0370*/  IMAD.U32 R4, RZ, RZ, UR6 ;  /* 0x00000006ff047e24 */ /* 0x000fe4000f8e00ff */
[----:B------:R-:W-:-:S04]  /*0380*/  IMAD.WIDE R8, R3, 0x8, R8 ;  /* 0x0000000803087825 */ /* 0x000fc800078e0208 */
[----:B------:R-:W-:Y:S01]  /*0390*/  IMAD.WIDE R4, R3, 0x8, R4 ;  /* 0x0000000803047825 */ /* 0x000fe200078e0204 */
[----:B--2---:R-:W2:Y:S04]  /*03a0*/  LDG.E.64 R6, desc[UR12][R8.64+-0x200] ;  /* 0xfffe000c08067981 */ /* 0x004ea8000c1e1b00 */
[----:B-1----:R-:W2:Y:S01]  /*03b0*/  LDG.E.64 R10, desc[UR12][R4.64+-0x200] ;  /* 0xfffe000c040a7981 */ /* 0x002ea2000c1e1b00 */
[----:B------:R-:W-:Y:S01]  /*03c0*/  MOV R13, UR5 ;  /* 0x00000005000d7c02 */ /* 0x000fe20008000f00 */
[----:B------:R-:W-:Y:S01]  /*03d0*/  IMAD.U32 R12, RZ, RZ, UR4 ;  /* 0x00000004ff0c7e24 */ /* 0x000fe2000f8e00ff */
[----:B--2---:R-:W-:-:S03]  /*03e0*/  DADD R10, R6, R10 ;  /* 0x00000000060a7229 */ /* 0x004fc6000000000a */
[----:B------:R-:W-:-:S05]  /*03f0*/  IMAD.WIDE R6, R3, 0x8, R12 ;  /* 0x0000000803067825 */ /* 0x000fca00078e020c */
[----:B------:R2:W-:Y:S04]  /*0400*/  STG.E.64 desc[UR12][R6.64+-0x200], R10 ;  /* 0xfffe000a06007986 */ /* 0x0005e8000c101b0c */
[----:B------:R-:W3:Y:S04]  /*0410*/  LDG.E.64 R12, desc[UR12][R8.64+-0x100] ;  /* 0xffff000c080c7981 */ /* 0x000ee8000c1e1b00 */
[----:B0-----:R-:W3:Y:S02]  /*0420*/  LDG.E.64 R14, desc[UR12][R4.64+-0x100] ;  /* 0xffff000c040e7981 */ /* 0x001ee4000c1e1b00 */
[----:B---3--:R-:W-:-:S07]  /*0430*/  DADD R12, R12, R14 ;  /* 0x000000000c0c7229 */ /* 0x008fce000000000e */
[----:B------:R2:W-:Y:S04]  /*0440*/  STG.E.64 desc[UR12][R6.64+-0x100], R12 ;  /* 0xffff000c06007986 */ /* 0x0005e8000c101b0c */
[----:B------:R-:W3:Y:S04]  /*0450*/  LDG.E.64 R14, desc[UR12][R8.64] ;  /* 0x0000000c080e7981 */ /* 0x000ee8000c1e1b00 */
[----:B------:R-:W3:Y:S02]  /*0460*/  LDG.E.64 R16, desc[UR12][R4.64] ;  /* 0x0000000c04107981 */ /* 0x000ee4000c1e1b00 */
[----:B---3--:R-:W-:-:S07]  /*0470*/  DADD R14, R14, R16 ;  /* 0x000000000e0e7229 */ /* 0x008fce0000000010 */
[----:B------:R2:W-:Y:S04]  /*0480*/  STG.E.64 desc[UR12][R6.64], R14 ;  /* 0x0000000e06007986 */ /* 0x0005e8000c101b0c */
[----:B------:R-:W3:Y:S04]  /*0490*/  LDG.E.64 R16, desc[UR12][R8.64+0x100] ;  /* 0x0001000c08107981 */ /* 0x000ee8000c1e1b00 */
[----:B------:R-:W3:Y:S01]  /*04a0*/  LDG.E.64 R18, desc[UR12][R4.64+0x100] ;  /* 0x0001000c04127981 */ /* 0x000ee2000c1e1b00 */
[----:B------:R-:W-:-:S05]  /*04b0*/  VIADD R3, R3, 0x80 ;  /* 0x0000008003037836 */ /* 0x000fca0000000000 */
[----:B------:R-:W-:Y:S01]  /*04c0*/  ISETP.GE.AND P0, PT, R3, R0, PT ;  /* 0x000000000300720c */ /* 0x000fe20003f06270 */
[----:B---3--:R-:W-:-:S07]  /*04d0*/  DADD R16, R16, R18 ;  /* 0x0000000010107229 */ /* 0x008fce0000000012 */
[----:B------:R2:W-:Y:S05]  /*04e0*/  STG.E.64 desc[UR12][R6.64+0x100], R16 ;  /* 0x0001001006007986 */ /* 0x0005ea000c101b0c */
[----:B------:R-:W-:Y:S05]  /*04f0*/  @!P0 BRA `(.L_x_3) ;  /* 0xfffffffc00908947 */ /* 0x000fea000383ffff */
[----:B------:R-:W-:Y:S05]  /*0500*/  EXIT ;  /* 0x000000000000794d */ /* 0x000fea0003800000 */
.L_x_4:
[----:B------:R-:W-:-:S00]  /*0510*/  BRA `(.L_x_4) ;  /* 0xfffffffc00fc7947 */ /* 0x000fc0000383ffff */
[----:B------:R-:W-:-:S00]  /*0520*/  NOP ;  /* 0x0000000000007918 */ /* 0x000fc00000000000 */
        /* <DEDUP_REMOVED lines=13> */
.L_x_5:


//--------------------- .nv.shared.reserved.0     --------------------------
	.section	.nv.shared.reserved.0,"aw",@nobits
	.weak		__nv_reservedSMEM_offset_0_alias
	.size		__nv_reservedSMEM_offset_0_alias, 0, 64
	.other		__nv_reservedSMEM_offset_0_alias,@"STO_CUDA_RESERVED_SHARED STV_DEFAULT"
__nv_reservedSMEM_offset_0_alias:
	.zero		0
	.zero		64


//--------------------- .nv.constant0._Z9array_addPdS_S_i --------------------------
	.section	.nv.constant0._Z9array_addPdS_S_i,"a",@progbits
	.sectionflags	@""
	.align	4
.nv.constant0._Z9array_addPdS_S_i:
	.zero		924


//--------------------- SYMBOLS --------------------------

	.type		.nv.reservedSmem.offset0,@object
	.size		.nv.reservedSmem.offset0,0x4
